	.headerflags	@"EF_CUDA_TEXMODE_UNIFIED EF_CUDA_64BIT_ADDRESS EF_CUDA_ACCELERATORS EF_CUDA_SM90 EF_CUDA_VIRTUAL_SM(EF_CUDA_SM90)"
	.elftype	@"ET_EXEC"


//--------------------- .nv.info                  --------------------------
	.section	.nv.info,"",@"SHT_CUDA_INFO"
	.align	4


	//----- nvinfo : EIATTR_REGCOUNT
	.align		4
        /*0000*/ 	.byte	0x04, 0x2f
        /*0002*/ 	.short	(.L_3 - .L_2)
	.align		4
.L_2:
        /*0004*/ 	.word	index@(triton_poi_fused__native_batch_norm_legit_no_training_4)
        /*0008*/ 	.word	0x00000010


	//----- nvinfo : EIATTR_MIN_STACK_SIZE
	.align		4
.L_3:
        /*000c*/ 	.byte	0x04, 0x12
        /*000e*/ 	.short	(.L_5 - .L_4)
	.align		4
.L_4:
        /*0010*/ 	.word	index@(triton_poi_fused__native_batch_norm_legit_no_training_4)
        /*0014*/ 	.word	0x00000000


	//----- nvinfo : EIATTR_FRAME_SIZE
	.align		4
.L_5:
        /*0018*/ 	.byte	0x04, 0x11
        /*001a*/ 	.short	(.L_7 - .L_6)
	.align		4
.L_6:
        /*001c*/ 	.word	index@(triton_poi_fused__native_batch_norm_legit_no_training_4)
        /*0020*/ 	.word	0x00000000


	//----- nvinfo : EIATTR_MIN_STACK_SIZE
	.align		4
.L_7:
        /*0024*/ 	.byte	0x04, 0x12
        /*0026*/ 	.short	(.L_9 - .L_8)
	.align		4
.L_8:
        /*0028*/ 	.word	index@(triton_poi_fused__native_batch_norm_legit_no_training_4)
        /*002c*/ 	.word	0x00000000
.L_9:


//--------------------- .nv.info.triton_poi_fused__native_batch_norm_legit_no_training_4 --------------------------
	.section	.nv.info.triton_poi_fused__native_batch_norm_legit_no_training_4,"",@"SHT_CUDA_INFO"
	.sectionflags	@""
	.align	4


	//----- nvinfo : EIATTR_CUDA_API_VERSION
	.align		4
        /*0000*/ 	.byte	0x04, 0x37
        /*0002*/ 	.short	(.L_11 - .L_10)
.L_10:
        /*0004*/ 	.word	0x0000007c


	//----- nvinfo : EIATTR_KPARAM_INFO
	.align		4
.L_11:
        /*0008*/ 	.byte	0x04, 0x17
        /*000a*/ 	.short	(.L_13 - .L_12)
.L_12:
        /*000c*/ 	.word	0x00000000
        /*0010*/ 	.short	0x0006
        /*0012*/ 	.short	0x0030
        /*0014*/ 	.byte	0x00, 0xf0, 0x11, 0x00


	//----- nvinfo : EIATTR_KPARAM_INFO
	.align		4
.L_13:
        /*0018*/ 	.byte	0x04, 0x17
        /*001a*/ 	.short	(.L_15 - .L_14)
.L_14:
        /*001c*/ 	.word	0x00000000
        /*0020*/ 	.short	0x0005
        /*0022*/ 	.short	0x0028
        /*0024*/ 	.byte	0x00, 0xf4, 0x21, 0x00


	//----- nvinfo : EIATTR_KPARAM_INFO
	.align		4
.L_15:
        /*0028*/ 	.byte	0x04, 0x17
        /*002a*/ 	.short	(.L_17 - .L_16)
.L_16:
        /*002c*/ 	.word	0x00000000
        /*0030*/ 	.short	0x0004
        /*0032*/ 	.short	0x0020
        /*0034*/ 	.byte	0x00, 0xf4, 0x21, 0x00


	//----- nvinfo : EIATTR_KPARAM_INFO
	.align		4
.L_17:
        /*0038*/ 	.byte	0x04, 0x17
        /*003a*/ 	.short	(.L_19 - .L_18)
.L_18:
        /*003c*/ 	.word	0x00000000
        /*0040*/ 	.short	0x0003
        /*0042*/ 	.short	0x0018
        /*0044*/ 	.byte	0x00, 0xf4, 0x21, 0x00


	//----- nvinfo : EIATTR_KPARAM_INFO
	.align		4
.L_19:
        /*0048*/ 	.byte	0x04, 0x17
        /*004a*/ 	.short	(.L_21 - .L_20)
.L_20:
        /*004c*/ 	.word	0x00000000
        /*0050*/ 	.short	0x0002
        /*0052*/ 	.short	0x0010
        /*0054*/ 	.byte	0x00, 0xf4, 0x21, 0x00


	//----- nvinfo : EIATTR_KPARAM_INFO
	.align		4
.L_21:
        /*0058*/ 	.byte	0x04, 0x17
        /*005a*/ 	.short	(.L_23 - .L_22)
.L_22:
        /*005c*/ 	.word	0x00000000
        /*0060*/ 	.short	0x0001
        /*0062*/ 	.short	0x0008
        /*0064*/ 	.byte	0x00, 0xf4, 0x21, 0x00


	//----- nvinfo : EIATTR_KPARAM_INFO
	.align		4
.L_23:
        /*0068*/ 	.byte	0x04, 0x17
        /*006a*/ 	.short	(.L_25 - .L_24)
.L_24:
        /*006c*/ 	.word	0x00000000
        /*0070*/ 	.short	0x0000
        /*0072*/ 	.short	0x0000
        /*0074*/ 	.byte	0x00, 0xf4, 0x21, 0x00


	//----- nvinfo : EIATTR_SPARSE_MMA_MASK
	.align		4
.L_25:
        /*0078*/ 	.byte	0x03, 0x50
        /*007a*/ 	.short	0x0000


	//----- nvinfo : EIATTR_MAXREG_COUNT
	.align		4
        /*007c*/ 	.byte	0x03, 0x1b
        /*007e*/ 	.short	0x00ff


	//----- nvinfo : EIATTR_EXIT_INSTR_OFFSETS
	.align		4
        /*0080*/ 	.byte	0x04, 0x1c
        /*0082*/ 	.short	(.L_27 - .L_26)


	//   ....[0]....
.L_26:
        /*0084*/ 	.word	0x00000330


	//----- nvinfo : EIATTR_REQNTID
	.align		4
.L_27:
        /*0088*/ 	.byte	0x04, 0x10
        /*008a*/ 	.short	(.L_29 - .L_28)
.L_28:
        /*008c*/ 	.word	0x00000080
        /*0090*/ 	.word	0x00000001
        /*0094*/ 	.word	0x00000001


	//----- nvinfo : EIATTR_CBANK_PARAM_SIZE
	.align		4
.L_29:
        /*0098*/ 	.byte	0x03, 0x19
        /*009a*/ 	.short	0x0034


	//----- nvinfo : EIATTR_PARAM_CBANK
	.align		4
        /*009c*/ 	.byte	0x04, 0x0a
        /*009e*/ 	.short	(.L_31 - .L_30)
	.align		4
.L_30:
        /*00a0*/ 	.word	index@(.nv.constant0.triton_poi_fused__native_batch_norm_legit_no_training_4)
        /*00a4*/ 	.short	0x0210
        /*00a6*/ 	.short	0x0034


	//----- nvinfo : EIATTR_SW_WAR
	.align		4
.L_31:
        /*00a8*/ 	.byte	0x04, 0x36
        /*00aa*/ 	.short	(.L_33 - .L_32)
.L_32:
        /*00ac*/ 	.word	0x00000008
.L_33:


//--------------------- .nv.callgraph             --------------------------
	.section	.nv.callgraph,"",@"SHT_CUDA_CALLGRAPH"
	.align	4
	.sectionentsize	8
	.align		4
        /*0000*/ 	.word	0x00000000
	.align		4
        /*0004*/ 	.word	0xffffffff
	.align		4
        /*0008*/ 	.word	0x00000000
	.align		4
        /*000c*/ 	.word	0xfffffffe
	.align		4
        /*0010*/ 	.word	0x00000000
	.align		4
        /*0014*/ 	.word	0xfffffffd
	.align		4
        /*0018*/ 	.word	0x00000000
	.align		4
        /*001c*/ 	.word	0xfffffffc


//--------------------- .nv.constant4             --------------------------
	.section	.nv.constant4,"a",@progbits
	.align	8
	.align		8
.nv.constant4:
        /*0000*/ 	.dword	_$_str
	.align		8
        /*0008*/ 	.dword	_$_str_$_2


//--------------------- .text.triton_poi_fused__native_batch_norm_legit_no_training_4 --------------------------
	.section	.text.triton_poi_fused__native_batch_norm_legit_no_training_4,"ax",@progbits
	.align	128
        .global         triton_poi_fused__native_batch_norm_legit_no_training_4
        .type           triton_poi_fused__native_batch_norm_legit_no_training_4,@function
        .size           triton_poi_fused__native_batch_norm_legit_no_training_4,(.L_x_1 - triton_poi_fused__native_batch_norm_legit_no_training_4)
        .other          triton_poi_fused__native_batch_norm_legit_no_training_4,@"STO_CUDA_ENTRY STV_DEFAULT"
triton_poi_fused__native_batch_norm_legit_no_training_4:
.text.triton_poi_fused__native_batch_norm_legit_no_training_4:
[----:B------:R-:W-:Y:S01]  /*0000*/  LDC R1, c[0x0][0x28] ;  /* 0x00000a00ff017b82 */ /* 0x000fe20000000800 */
[----:B------:R-:W1:Y:S07]  /*0010*/  S2R R0, SR_TID.X ;  /* 0x0000000000007919 */ /* 0x000e6e0000002100 */
[----:B------:R-:W2:Y:S01]  /*0020*/  LDC.64 R6, c[0x0][0x220] ;  /* 0x00008800ff067b82 */ /* 0x000ea20000000a00 */
[----:B------:R-:W-:Y:S01]  /*0030*/  ULDC.64 UR4, c[0x0][0x208] ;  /* 0x0000820000047ab9 */ /* 0x000fe20000000a00 */
[----:B------:R-:W3:Y:S06]  /*0040*/  S2R R3, SR_CTAID.X ;  /* 0x0000000000037919 */ /* 0x000eec0000002500 */
[----:B------:R-:W4:Y:S08]  /*0050*/  LDC.64 R4, c[0x0][0x218] ;  /* 0x00008600ff047b82 */ /* 0x000f300000000a00 */
[----:B------:R-:W5:Y:S08]  /*0060*/  LDC.64 R8, c[0x0][0x228] ;  /* 0x00008a00ff087b82 */ /* 0x000f700000000a00 */
[----:B------:R-:W5:Y:S01]  /*0070*/  LDC.64 R10, c[0x0][0x230] ;  /* 0x00008c00ff0a7b82 */ /* 0x000f620000000a00 */
[----:B-1----:R-:W-:-:S02]  /*0080*/  LOP3.LUT R0, R0, 0x7f, RZ, 0xc0, !PT ;  /* 0x0000007f00007812 */ /* 0x002fc400078ec0ff */
[----:B---3--:R-:W-:-:S03]  /*0090*/  SHF.R.S32.HI R2, RZ, 0x18, R3 ;  /* 0x00000018ff027819 */ /* 0x008fc60000011403 */
[----:B------:R-:W-:Y:S01]  /*00a0*/  IMAD R0, R3, 0x80, R0 ;  /* 0x0000008003007824 */ /* 0x000fe200078e0200 */
[----:B------:R-:W-:-:S04]  /*00b0*/  SGXT R3, R2, 0x1 ;  /* 0x000000010203781a */ /* 0x000fc80000000200 */
[----:B------:R-:W-:-:S04]  /*00c0*/  LEA.HI R3, R3, R0, RZ, 0x8 ;  /* 0x0000000003037211 */ /* 0x000fc800078f40ff */
[----:B------:R-:W-:-:S04]  /*00d0*/  SHF.R.S32.HI R3, RZ, 0x8, R3 ;  /* 0x00000008ff037819 */ /* 0x000fc80000011403 */
[----:B------:R-:W-:-:S04]  /*00e0*/  LEA.HI R2, R3, R3, RZ, 0x5 ;  /* 0x0000000303027211 */ /* 0x000fc800078f28ff */
[----:B------:R-:W-:-:S05]  /*00f0*/  LOP3.LUT R2, R2, 0xffffffe0, RZ, 0xc0, !PT ;  /* 0xffffffe002027812 */ /* 0x000fca00078ec0ff */
[----:B------:R-:W-:Y:S02]  /*0100*/  IMAD.IADD R13, R3, 0x1, -R2 ;  /* 0x00000001030d7824 */ /* 0x000fe400078e0a02 */
[----:B------:R-:W1:Y:S02]  /*0110*/  LDC.64 R2, c[0x0][0x210] ;  /* 0x00008400ff027b82 */ /* 0x000e640000000a00 */
[----:B--2---:R-:W-:-:S06]  /*0120*/  IMAD.WIDE R6, R13, 0x4, R6 ;  /* 0x000000040d067825 */ /* 0x004fcc00078e0206 */
[----:B------:R-:W2:Y:S01]  /*0130*/  LDG.E.EL R6, desc[UR4][R6.64] ;  /* 0x0000000406067981 */ /* 0x000ea2000c2e1900 */
[----:B----4-:R-:W-:-:S04]  /*0140*/  IMAD.WIDE R4, R13, 0x4, R4 ;  /* 0x000000040d047825 */ /* 0x010fc800078e0204 */
[C---:B-----5:R-:W-:Y:S02]  /*0150*/  IMAD.WIDE R8, R13.reuse, 0x4, R8 ;  /* 0x000000040d087825 */ /* 0x060fe400078e0208 */
[----:B------:R3:W4:Y:S02]  /*0160*/  LDG.E.EL R5, desc[UR4][R4.64] ;  /* 0x0000000404057981 */ /* 0x000724000c2e1900 */
[----:B0-----:R-:W-:Y:S02]  /*0170*/  IMAD.WIDE R10, R13, 0x4, R10 ;  /* 0x000000040d0a7825 */ /* 0x001fe400078e020a */
[----:B------:R-:W5:Y:S04]  /*0180*/  LDG.E.EL R8, desc[UR4][R8.64] ;  /* 0x0000000408087981 */ /* 0x000f68000c2e1900 */
[----:B------:R-:W5:Y:S01]  /*0190*/  LDG.E.EL R11, desc[UR4][R10.64] ;  /* 0x000000040a0b7981 */ /* 0x000f62000c2e1900 */
[----:B-1----:R-:W-:-:S05]  /*01a0*/  IMAD.WIDE R2, R0, 0x4, R2 ;  /* 0x0000000400027825 */ /* 0x002fca00078e0202 */
[----:B------:R0:W4:Y:S01]  /*01b0*/  LDG.E R12, desc[UR4][R2.64] ;  /* 0x00000004020c7981 */ /* 0x000122000c1e1900 */
[----:B---3--:R-:W-:Y:S01]  /*01c0*/  HFMA2.MMA R4, -RZ, RZ, 1.625, 0 ;  /* 0x3e800000ff047435 */ /* 0x008fe200000001ff */
[----:B------:R-:W-:Y:S01]  /*01d0*/  SHF.R.S32.HI R13, RZ, 0x1f, R0 ;  /* 0x0000001fff0d7819 */ /* 0x000fe20000011400 */
[----:B0-----:R-:W0:Y:S03]  /*01e0*/  LDC.64 R2, c[0x0][0x238] ;  /* 0x00008e00ff027b82 */ /* 0x001e260000000a00 */
[----:B------:R-:W-:Y:S01]  /*01f0*/  LEA.HI R13, R13, R0, RZ, 0xd ;  /* 0x000000000d0d7211 */ /* 0x000fe200078f68ff */
[----:B--2---:R-:W-:-:S04]  /*0200*/  FADD R6, R6, 9.9999997473787516356e-06 ;  /* 0x3727c5ac06067421 */ /* 0x004fc80000000000 */
[----:B------:R-:W1:Y:S02]  /*0210*/  MUFU.SQRT R7, R6 ;  /* 0x0000000600077308 */ /* 0x000e640000002000 */
[C---:B-1----:R-:W-:Y:S02]  /*0220*/  FSETP.GT.AND P0, PT, R7.reuse, 8.50705917302346158658e+37, PT ;  /* 0x7e8000000700780b */ /* 0x042fe40003f04000 */
[----:B------:R-:W-:-:S11]  /*0230*/  FSETP.GEU.AND P1, PT, R7, 1.175494350822287508e-38, PT ;  /* 0x008000000700780b */ /* 0x000fd60003f2e000 */
[----:B------:R-:W-:-:S04]  /*0240*/  @P0 FMUL R7, R7, 0.25 ;  /* 0x3e80000007070820 */ /* 0x000fc80000400000 */
[----:B------:R-:W-:-:S06]  /*0250*/  @!P1 FMUL R7, R7, 16777216 ;  /* 0x4b80000007079820 */ /* 0x000fcc0000400000 */
[----:B------:R-:W1:Y:S01]  /*0260*/  MUFU.RCP R7, R7 ;  /* 0x0000000700077308 */ /* 0x000e620000001000 */
[----:B------:R-:W-:Y:S02]  /*0270*/  FSEL R4, R4, 1, P0 ;  /* 0x3f80000004047808 */ /* 0x000fe40000000000 */
[----:B------:R-:W-:-:S03]  /*0280*/  SHF.L.U32 R6, R13, 0x1, RZ ;  /* 0x000000010d067819 */ /* 0x000fc600000006ff */
[----:B------:R-:W-:Y:S01]  /*0290*/  @!P1 FMUL R4, R4, 16777216 ;  /* 0x4b80000004049820 */ /* 0x000fe20000400000 */
[----:B------:R-:W-:Y:S01]  /*02a0*/  LOP3.LUT R13, R13, 0xffffe000, RZ, 0xc0, !PT ;  /* 0xffffe0000d0d7812 */ /* 0x000fe200078ec0ff */
[----:B----4-:R-:W-:Y:S01]  /*02b0*/  FADD R5, R12, -R5 ;  /* 0x800000050c057221 */ /* 0x010fe20000000000 */
[----:B------:R-:W-:Y:S01]  /*02c0*/  LOP3.LUT R6, R6, 0xffffc000, RZ, 0xc0, !PT ;  /* 0xffffc00006067812 */ /* 0x000fe200078ec0ff */
[----:B-1----:R-:W-:-:S03]  /*02d0*/  FMUL R4, R7, R4 ;  /* 0x0000000407047220 */ /* 0x002fc60000400000 */
[----:B------:R-:W-:Y:S01]  /*02e0*/  IADD3 R13, R6, R0, -R13 ;  /* 0x00000000060d7210 */ /* 0x000fe20007ffe80d */
[----:B------:R-:W-:-:S04]  /*02f0*/  FMUL R4, R5, R4 ;  /* 0x0000000405047220 */ /* 0x000fc80000400000 */
[----:B0-----:R-:W-:-:S04]  /*0300*/  IMAD.WIDE R2, R13, 0x4, R2 ;  /* 0x000000040d027825 */ /* 0x001fc800078e0202 */
[----:B-----5:R-:W-:-:S05]  /*0310*/  FFMA R11, R8, R4, R11 ;  /* 0x00000004080b7223 */ /* 0x020fca000000000b */
[----:B------:R-:W-:Y:S01]  /*0320*/  STG.E desc[UR4][R2.64], R11 ;  /* 0x0000000b02007986 */ /* 0x000fe2000c101904 */
[----:B------:R-:W-:Y:S05]  /*0330*/  EXIT ;  /* 0x000000000000794d */ /* 0x000fea0003800000 */
.L_x_0:
[----:B------:R-:W-:-:S00]  /*0340*/  BRA `(.L_x_0) ;  /* 0xfffffffc00fc7947 */ /* 0x000fc0000383ffff */
[----:B------:R-:W-:-:S00]  /*0350*/  NOP ;  /* 0x0000000000007918 */ /* 0x000fc00000000000 */
        /* <DEDUP_REMOVED lines=10> */
.L_x_1:


//--------------------- .nv.global.init           --------------------------
	.section	.nv.global.init,"aw",@progbits
.nv.global.init:
	.type		_$_str,@object
	.size		_$_str,(_$_str_$_2 - _$_str)
_$_str:
        /*0000*/ 	.byte	0x5f, 0x5f, 0x43, 0x55, 0x44, 0x41, 0x5f, 0x46, 0x54, 0x5a, 0x00
	.type		_$_str_$_2,@object
	.size		_$_str_$_2,(.L_1 - _$_str_$_2)
_$_str_$_2:
        /*000b*/ 	.byte	0x5f, 0x5f, 0x43, 0x55, 0x44, 0x41, 0x5f, 0x50, 0x52, 0x45, 0x43, 0x5f, 0x53, 0x51, 0x52, 0x54
        /*001b*/ 	.byte	0x00
.L_1:


//--------------------- .nv.constant0.triton_poi_fused__native_batch_norm_legit_no_training_4 --------------------------
	.section	.nv.constant0.triton_poi_fused__native_batch_norm_legit_no_training_4,"a",@progbits
	.sectionflags	@""
	.align	4
.nv.constant0.triton_poi_fused__native_batch_norm_legit_no_training_4:
	.zero		580
